//
// Generated by NVIDIA NVVM Compiler
//
// Compiler Build ID: CL-36424714
// Cuda compilation tools, release 13.0, V13.0.88
// Based on NVVM 20.0.0
//

.version 9.0
.target sm_100
.address_size 64

	// .globl	_Z15matrix_multiplyPfS_S_ii
// _ZZ15matrix_multiplyPfS_S_iiE5tileA has been demoted
// _ZZ15matrix_multiplyPfS_S_iiE5tileB has been demoted

.visible .entry _Z15matrix_multiplyPfS_S_ii(
	.param .u64 .ptr .align 1 _Z15matrix_multiplyPfS_S_ii_param_0,
	.param .u64 .ptr .align 1 _Z15matrix_multiplyPfS_S_ii_param_1,
	.param .u64 .ptr .align 1 _Z15matrix_multiplyPfS_S_ii_param_2,
	.param .u32 _Z15matrix_multiplyPfS_S_ii_param_3,
	.param .u32 _Z15matrix_multiplyPfS_S_ii_param_4
)
{
	.reg .pred 	%p<12>;
	.reg .b32 	%r<42>;
	.reg .b32 	%f<63>;
	.reg .b64 	%rd<13>;
	// demoted variable
	.shared .align 4 .b8 _ZZ15matrix_multiplyPfS_S_iiE5tileA[1024];
	// demoted variable
	.shared .align 4 .b8 _ZZ15matrix_multiplyPfS_S_iiE5tileB[1024];
	ld.param.u64 	%rd4, [_Z15matrix_multiplyPfS_S_ii_param_0];
	ld.param.u64 	%rd5, [_Z15matrix_multiplyPfS_S_ii_param_1];
	ld.param.u64 	%rd6, [_Z15matrix_multiplyPfS_S_ii_param_2];
	ld.param.u32 	%r24, [_Z15matrix_multiplyPfS_S_ii_param_3];
	ld.param.u32 	%r25, [_Z15matrix_multiplyPfS_S_ii_param_4];
	mov.u32 	%r26, %ctaid.x;
	mov.u32 	%r27, %ctaid.y;
	mov.u32 	%r37, %tid.x;
	mov.u32 	%r39, %tid.y;
	shl.b32 	%r28, %r27, 4;
	add.s32 	%r3, %r28, %r39;
	shl.b32 	%r4, %r26, 4;
	add.s32 	%r5, %r4, %r37;
	setp.lt.s32 	%p1, %r25, 1;
	mov.f32 	%f62, 0f00000000;
	@%p1 bra 	$L__BB0_7;
	add.s32 	%r29, %r25, 15;
	shr.u32 	%r30, %r29, 4;
	shl.b32 	%r31, %r39, 6;
	mov.u32 	%r32, _ZZ15matrix_multiplyPfS_S_iiE5tileA;
	add.s32 	%r6, %r32, %r31;
	shl.b32 	%r33, %r37, 2;
	add.s32 	%r7, %r6, %r33;
	mov.u32 	%r34, _ZZ15matrix_multiplyPfS_S_iiE5tileB;
	add.s32 	%r9, %r34, %r33;
	add.s32 	%r8, %r9, %r31;
	neg.s32 	%r41, %r30;
	mad.lo.s32 	%r35, %r39, %r25, %r37;
	add.s32 	%r40, %r35, %r4;
	shl.b32 	%r12, %r25, 4;
	mad.lo.s32 	%r38, %r25, %r3, %r37;
	cvta.to.global.u64 	%rd1, %rd4;
	cvta.to.global.u64 	%rd2, %rd5;
	mov.f32 	%f62, 0f00000000;
$L__BB0_2:
	setp.ge.s32 	%p2, %r3, %r24;
	mul.wide.s32 	%rd7, %r38, 4;
	add.s64 	%rd3, %rd1, %rd7;
	setp.ge.s32 	%p3, %r37, %r25;
	mov.f32 	%f60, 0f00000000;
	or.pred  	%p4, %p2, %p3;
	@%p4 bra 	$L__BB0_4;
	ld.global.f32 	%f60, [%rd3];
$L__BB0_4:
	setp.ge.u32 	%p5, %r5, %r25;
	st.shared.f32 	[%r7], %f60;
	setp.ge.s32 	%p6, %r39, %r25;
	mov.f32 	%f61, 0f00000000;
	or.pred  	%p7, %p5, %p6;
	@%p7 bra 	$L__BB0_6;
	mul.wide.u32 	%rd8, %r40, 4;
	add.s64 	%rd9, %rd2, %rd8;
	ld.global.f32 	%f61, [%rd9];
$L__BB0_6:
	st.shared.f32 	[%r8], %f61;
	bar.sync 	0;
	ld.shared.f32 	%f12, [%r6];
	ld.shared.f32 	%f13, [%r9];
	fma.rn.f32 	%f14, %f12, %f13, %f62;
	ld.shared.f32 	%f15, [%r6+4];
	ld.shared.f32 	%f16, [%r9+64];
	fma.rn.f32 	%f17, %f15, %f16, %f14;
	ld.shared.f32 	%f18, [%r6+8];
	ld.shared.f32 	%f19, [%r9+128];
	fma.rn.f32 	%f20, %f18, %f19, %f17;
	ld.shared.f32 	%f21, [%r6+12];
	ld.shared.f32 	%f22, [%r9+192];
	fma.rn.f32 	%f23, %f21, %f22, %f20;
	ld.shared.f32 	%f24, [%r6+16];
	ld.shared.f32 	%f25, [%r9+256];
	fma.rn.f32 	%f26, %f24, %f25, %f23;
	ld.shared.f32 	%f27, [%r6+20];
	ld.shared.f32 	%f28, [%r9+320];
	fma.rn.f32 	%f29, %f27, %f28, %f26;
	ld.shared.f32 	%f30, [%r6+24];
	ld.shared.f32 	%f31, [%r9+384];
	fma.rn.f32 	%f32, %f30, %f31, %f29;
	ld.shared.f32 	%f33, [%r6+28];
	ld.shared.f32 	%f34, [%r9+448];
	fma.rn.f32 	%f35, %f33, %f34, %f32;
	ld.shared.f32 	%f36, [%r6+32];
	ld.shared.f32 	%f37, [%r9+512];
	fma.rn.f32 	%f38, %f36, %f37, %f35;
	ld.shared.f32 	%f39, [%r6+36];
	ld.shared.f32 	%f40, [%r9+576];
	fma.rn.f32 	%f41, %f39, %f40, %f38;
	ld.shared.f32 	%f42, [%r6+40];
	ld.shared.f32 	%f43, [%r9+640];
	fma.rn.f32 	%f44, %f42, %f43, %f41;
	ld.shared.f32 	%f45, [%r6+44];
	ld.shared.f32 	%f46, [%r9+704];
	fma.rn.f32 	%f47, %f45, %f46, %f44;
	ld.shared.f32 	%f48, [%r6+48];
	ld.shared.f32 	%f49, [%r9+768];
	fma.rn.f32 	%f50, %f48, %f49, %f47;
	ld.shared.f32 	%f51, [%r6+52];
	ld.shared.f32 	%f52, [%r9+832];
	fma.rn.f32 	%f53, %f51, %f52, %f50;
	ld.shared.f32 	%f54, [%r6+56];
	ld.shared.f32 	%f55, [%r9+896];
	fma.rn.f32 	%f56, %f54, %f55, %f53;
	ld.shared.f32 	%f57, [%r6+60];
	ld.shared.f32 	%f58, [%r9+960];
	fma.rn.f32 	%f62, %f57, %f58, %f56;
	bar.sync 	0;
	add.s32 	%r41, %r41, 1;
	setp.ne.s32 	%p8, %r41, 0;
	add.s32 	%r40, %r40, %r12;
	add.s32 	%r39, %r39, 16;
	add.s32 	%r38, %r38, 16;
	add.s32 	%r37, %r37, 16;
	@%p8 bra 	$L__BB0_2;
$L__BB0_7:
	setp.ge.s32 	%p9, %r3, %r24;
	setp.ge.s32 	%p10, %r5, %r25;
	or.pred  	%p11, %p9, %p10;
	@%p11 bra 	$L__BB0_9;
	mad.lo.s32 	%r36, %r25, %r3, %r5;
	cvta.to.global.u64 	%rd10, %rd6;
	mul.wide.u32 	%rd11, %r36, 4;
	add.s64 	%rd12, %rd10, %rd11;
	st.global.f32 	[%rd12], %f62;
$L__BB0_9:
	ret;

}


// ===== COMPILED SASS (sm_100) =====

	.target	sm_100

	.elftype	@"ET_EXEC"


//--------------------- .note.nv.tkinfo           --------------------------
	.section	.note.nv.tkinfo,"",@"SHT_NOTE"
	.sectionflags	@"SHF_NOTE_NV_TKINFO"
	.tkinfo
        /*0018*/ 	.word	0x00000002
        /*0030*/ 	.string	""
        /*0030*/ 	.string	"ptxas"
        /*0030*/ 	.string	"Cuda compilation tools, release 13.0, V13.0.88"
        /*0030*/ 	.string	"Build cuda_13.0.r13.0/compiler.36424714_0"
        /*0030*/ 	.string	"-arch sm_100 -m 64 "



//--------------------- .note.nv.cuinfo           --------------------------
	.section	.note.nv.cuinfo,"",@"SHT_NOTE"
	.sectionflags	@"SHF_NOTE_NV_CUINFO"
        /*0018*/ 	.short	0x0002
        /*001a*/ 	.short	0x0064
        /*001c*/ 	.short	0x0082
	.zero		2


//--------------------- .nv.info                  --------------------------
	.section	.nv.info,"",@"SHT_CUDA_INFO"
	.align	4


	//----- nvinfo : EIATTR_REGCOUNT
	.align		4
        /*0000*/ 	.byte	0x04, 0x2f
        /*0002*/ 	.short	(.L_1 - .L_0)
	.align		4
.L_0:
        /*0004*/ 	.word	index@(_Z15matrix_multiplyPfS_S_ii)
        /*0008*/ 	.word	0x00000020


	//----- nvinfo : EIATTR_FRAME_SIZE
	.align		4
.L_1:
        /*000c*/ 	.byte	0x04, 0x11
        /*000e*/ 	.short	(.L_3 - .L_2)
	.align		4
.L_2:
        /*0010*/ 	.word	index@(_Z15matrix_multiplyPfS_S_ii)
        /*0014*/ 	.word	0x00000000


	//----- nvinfo : EIATTR_MIN_STACK_SIZE
	.align		4
.L_3:
        /*0018*/ 	.byte	0x04, 0x12
        /*001a*/ 	.short	(.L_5 - .L_4)
	.align		4
.L_4:
        /*001c*/ 	.word	index@(_Z15matrix_multiplyPfS_S_ii)
        /*0020*/ 	.word	0x00000000
.L_5:


//--------------------- .nv.compat                --------------------------
	.section	.nv.compat,"",@"SHT_CUDA_COMPAT_INFO"
	.align	4
        /*0000*/ 	.byte	0x02, 0x09, 0x00, 0x00, 0x02, 0x02, 0x01, 0x00, 0x02, 0x05, 0x05, 0x00, 0x03, 0x07, 0x01, 0x01
        /*0010*/ 	.byte	0x02, 0x03, 0x00, 0x00, 0x02, 0x06, 0x01, 0x00, 0x04, 0x0b, 0x08, 0x00, 0x09, 0x00, 0x00, 0x00
        /*0020*/ 	.byte	0x00, 0x00, 0x00, 0x00


//--------------------- .nv.info._Z15matrix_multiplyPfS_S_ii --------------------------
	.section	.nv.info._Z15matrix_multiplyPfS_S_ii,"",@"SHT_CUDA_INFO"
	.sectionflags	@""
	.align	4


	//----- nvinfo : EIATTR_CUDA_API_VERSION
	.align		4
        /*0000*/ 	.byte	0x04, 0x37
        /*0002*/ 	.short	(.L_7 - .L_6)
.L_6:
        /*0004*/ 	.word	0x00000082


	//----- nvinfo : EIATTR_KPARAM_INFO
	.align		4
.L_7:
        /*0008*/ 	.byte	0x04, 0x17
        /*000a*/ 	.short	(.L_9 - .L_8)
.L_8:
        /*000c*/ 	.word	0x00000000
        /*0010*/ 	.short	0x0004
        /*0012*/ 	.short	0x001c
        /*0014*/ 	.byte	0x00, 0xf0, 0x11, 0x00


	//----- nvinfo : EIATTR_KPARAM_INFO
	.align		4
.L_9:
        /*0018*/ 	.byte	0x04, 0x17
        /*001a*/ 	.short	(.L_11 - .L_10)
.L_10:
        /*001c*/ 	.word	0x00000000
        /*0020*/ 	.short	0x0003
        /*0022*/ 	.short	0x0018
        /*0024*/ 	.byte	0x00, 0xf0, 0x11, 0x00


	//----- nvinfo : EIATTR_KPARAM_INFO
	.align		4
.L_11:
        /*0028*/ 	.byte	0x04, 0x17
        /*002a*/ 	.short	(.L_13 - .L_12)
.L_12:
        /*002c*/ 	.word	0x00000000
        /*0030*/ 	.short	0x0002
        /*0032*/ 	.short	0x0010
        /*0034*/ 	.byte	0x00, 0xf5, 0x21, 0x00


	//----- nvinfo : EIATTR_KPARAM_INFO
	.align		4
.L_13:
        /*0038*/ 	.byte	0x04, 0x17
        /*003a*/ 	.short	(.L_15 - .L_14)
.L_14:
        /*003c*/ 	.word	0x00000000
        /*0040*/ 	.short	0x0001
        /*0042*/ 	.short	0x0008
        /*0044*/ 	.byte	0x00, 0xf5, 0x21, 0x00


	//----- nvinfo : EIATTR_KPARAM_INFO
	.align		4
.L_15:
        /*0048*/ 	.byte	0x04, 0x17
        /*004a*/ 	.short	(.L_17 - .L_16)
.L_16:
        /*004c*/ 	.word	0x00000000
        /*0050*/ 	.short	0x0000
        /*0052*/ 	.short	0x0000
        /*0054*/ 	.byte	0x00, 0xf5, 0x21, 0x00


	//----- nvinfo : EIATTR_SPARSE_MMA_MASK
	.align		4
.L_17:
        /*0058*/ 	.byte	0x03, 0x50
        /*005a*/ 	.short	0x0000


	//----- nvinfo : EIATTR_MAXREG_COUNT
	.align		4
        /*005c*/ 	.byte	0x03, 0x1b
        /*005e*/ 	.short	0x00ff


	//----- nvinfo : EIATTR_NUM_BARRIERS
	.align		4
        /*0060*/ 	.byte	0x02, 0x4c
        /*0062*/ 	.byte	0x01
	.zero		1


	//----- nvinfo : EIATTR_MERCURY_ISA_VERSION
	.align		4
        /*0064*/ 	.byte	0x03, 0x5f
        /*0066*/ 	.short	0x0101


	//----- nvinfo : EIATTR_VRC_CTA_INIT_COUNT
	.align		4
        /*0068*/ 	.byte	0x02, 0x4a
	.zero		1
	.zero		1


	//----- nvinfo : EIATTR_EXIT_INSTR_OFFSETS
	.align		4
        /*006c*/ 	.byte	0x04, 0x1c
        /*006e*/ 	.short	(.L_19 - .L_18)


	//   ....[0]....
.L_18:
        /*0070*/ 	.word	0x000005d0


	//   ....[1]....
        /*0074*/ 	.word	0x00000620


	//----- nvinfo : EIATTR_CBANK_PARAM_SIZE
	.align		4
.L_19:
        /*0078*/ 	.byte	0x03, 0x19
        /*007a*/ 	.short	0x0020


	//----- nvinfo : EIATTR_PARAM_CBANK
	.align		4
        /*007c*/ 	.byte	0x04, 0x0a
        /*007e*/ 	.short	(.L_21 - .L_20)
	.align		4
.L_20:
        /*0080*/ 	.word	index@(.nv.constant0._Z15matrix_multiplyPfS_S_ii)
        /*0084*/ 	.short	0x0380
        /*0086*/ 	.short	0x0020


	//----- nvinfo : EIATTR_SW_WAR
	.align		4
.L_21:
        /*0088*/ 	.byte	0x04, 0x36
        /*008a*/ 	.short	(.L_23 - .L_22)
.L_22:
        /*008c*/ 	.word	0x00000008
.L_23:


//--------------------- .nv.callgraph             --------------------------
	.section	.nv.callgraph,"",@"SHT_CUDA_CALLGRAPH"
	.align	4
	.sectionentsize	8
	.align		4
        /*0000*/ 	.word	0x00000000
	.align		4
        /*0004*/ 	.word	0xffffffff
	.align		4
        /*0008*/ 	.word	0x00000000
	.align		4
        /*000c*/ 	.word	0xfffffffe
	.align		4
        /*0010*/ 	.word	0x00000000
	.align		4
        /*0014*/ 	.word	0xfffffffd
	.align		4
        /*0018*/ 	.word	0x00000000
	.align		4
        /*001c*/ 	.word	0xfffffffc


//--------------------- .text._Z15matrix_multiplyPfS_S_ii --------------------------
	.section	.text._Z15matrix_multiplyPfS_S_ii,"ax",@progbits
	.align	128
        .global         _Z15matrix_multiplyPfS_S_ii
        .type           _Z15matrix_multiplyPfS_S_ii,@function
        .size           _Z15matrix_multiplyPfS_S_ii,(.L_x_3 - _Z15matrix_multiplyPfS_S_ii)
        .other          _Z15matrix_multiplyPfS_S_ii,@"STO_CUDA_ENTRY STV_DEFAULT"
_Z15matrix_multiplyPfS_S_ii:
.text._Z15matrix_multiplyPfS_S_ii:
[----:B------:R-:W-:Y:S01]  /*0000*/  LDC R1, c[0x0][0x37c] ;  /* 0x0000df00ff017b82 */ /* 0x000fe20000000800 */
[----:B------:R-:W0:Y:S01]  /*0010*/  LDCU UR4, c[0x0][0x39c] ;  /* 0x00007380ff0477ac */ /* 0x000e220008000800 */
[----:B------:R-:W1:Y:S01]  /*0020*/  S2R R23, SR_CTAID.Y ;  /* 0x0000000000177919 */ /* 0x000e620000002600 */
[----:B------:R-:W-:Y:S01]  /*0030*/  HFMA2 R27, -RZ, RZ, 0, 0 ;  /* 0x00000000ff1b7431 */ /* 0x000fe200000001ff */
[----:B------:R-:W2:Y:S01]  /*0040*/  LDCU.64 UR8, c[0x0][0x358] ;  /* 0x00006b00ff0877ac */ /* 0x000ea20008000a00 */
[----:B------:R-:W1:Y:S01]  /*0050*/  S2R R7, SR_TID.Y ;  /* 0x0000000000077919 */ /* 0x000e620000002200 */
[----:B------:R-:W3:Y:S01]  /*0060*/  S2R R4, SR_CTAID.X ;  /* 0x0000000000047919 */ /* 0x000ee20000002500 */
[----:B------:R-:W3:Y:S01]  /*0070*/  S2R R5, SR_TID.X ;  /* 0x0000000000057919 */ /* 0x000ee20000002100 */
[----:B0-----:R-:W-:-:S04]  /*0080*/  MOV R0, UR4 ;  /* 0x0000000400007c02 */ /* 0x001fc80008000f00 */
[----:B------:R-:W-:Y:S02]  /*0090*/  ISETP.GE.AND P0, PT, R0, 0x1, PT ;  /* 0x000000010000780c */ /* 0x000fe40003f06270 */
[----:B-1----:R-:W-:Y:S02]  /*00a0*/  LEA R23, R23, R7, 0x4 ;  /* 0x0000000717177211 */ /* 0x002fe400078e20ff */
[----:B---3--:R-:W-:-:S09]  /*00b0*/  LEA R3, R4, R5, 0x4 ;  /* 0x0000000504037211 */ /* 0x008fd200078e20ff */
[----:B--2---:R-:W-:Y:S05]  /*00c0*/  @!P0 BRA `(.L_x_0) ;  /* 0x0000000400348947 */ /* 0x004fea0003800000 */
[----:B------:R-:W0:Y:S01]  /*00d0*/  S2UR UR6, SR_CgaCtaId ;  /* 0x00000000000679c3 */ /* 0x000e220000008800 */
[----:B------:R-:W-:Y:S01]  /*00e0*/  UMOV UR4, 0x400 ;  /* 0x0000040000047882 */ /* 0x000fe20000000000 */
[-CC-:B------:R-:W-:Y:S01]  /*00f0*/  IMAD R17, R7, R0.reuse, R5.reuse ;  /* 0x0000000007117224 */ /* 0x180fe200078e0205 */
[----:B------:R-:W-:Y:S01]  /*0100*/  UIADD3 UR5, UPT, UPT, UR4, 0x400, URZ ;  /* 0x0000040004057890 */ /* 0x000fe2000fffe0ff */
[----:B------:R-:W-:Y:S01]  /*0110*/  IADD3 R2, PT, PT, R0, 0xf, RZ ;  /* 0x0000000f00027810 */ /* 0x000fe20007ffe0ff */
[----:B------:R-:W-:Y:S01]  /*0120*/  IMAD R6, R23, R0, R5 ;  /* 0x0000000017067224 */ /* 0x000fe200078e0205 */
[----:B------:R-:W-:Y:S01]  /*0130*/  MOV R27, RZ ;  /* 0x000000ff001b7202 */ /* 0x000fe20000000f00 */
[----:B------:R-:W-:Y:S01]  /*0140*/  IMAD R17, R4, 0x10, R17 ;  /* 0x0000001004117824 */ /* 0x000fe200078e0211 */
[----:B------:R-:W1:Y:S01]  /*0150*/  LDC.64 R24, c[0x0][0x380] ;  /* 0x0000e000ff187b82 */ /* 0x000e620000000a00 */
[----:B------:R-:W-:-:S04]  /*0160*/  SHF.R.U32.HI R16, RZ, 0x4, R2 ;  /* 0x00000004ff107819 */ /* 0x000fc80000011602 */
[----:B------:R-:W-:-:S03]  /*0170*/  IADD3 R16, PT, PT, -R16, RZ, RZ ;  /* 0x000000ff10107210 */ /* 0x000fc60007ffe1ff */
[----:B------:R-:W2:Y:S01]  /*0180*/  LDC.64 R18, c[0x0][0x398] ;  /* 0x0000e600ff127b82 */ /* 0x000ea20000000a00 */
[----:B0-----:R-:W-:Y:S02]  /*0190*/  ULEA UR5, UR6, UR5, 0x18 ;  /* 0x0000000506057291 */ /* 0x001fe4000f8ec0ff */
[----:B------:R-:W-:-:S04]  /*01a0*/  ULEA UR4, UR6, UR4, 0x18 ;  /* 0x0000000406047291 */ /* 0x000fc8000f8ec0ff */
[----:B------:R-:W-:Y:S02]  /*01b0*/  LEA R4, R5, UR5, 0x2 ;  /* 0x0000000505047c11 */ /* 0x000fe4000f8e10ff */
[----:B------:R-:W-:-:S03]  /*01c0*/  LEA R2, R7, UR4, 0x6 ;  /* 0x0000000407027c11 */ /* 0x000fc6000f8e30ff */
[----:B------:R-:W-:Y:S01]  /*01d0*/  IMAD R21, R7, 0x40, R4 ;  /* 0x0000004007157824 */ /* 0x000fe200078e0204 */
[----:B------:R-:W-:-:S07]  /*01e0*/  LEA R20, R5, R2, 0x2 ;  /* 0x0000000205147211 */ /* 0x000fce00078e10ff */
.L_x_1:
[----:B--2---:R-:W-:Y:S01]  /*01f0*/  MOV R0, R19 ;  /* 0x0000001300007202 */ /* 0x004fe20000000f00 */
[----:B------:R-:W-:Y:S01]  /*0200*/  HFMA2 R29, -RZ, RZ, 0, 0 ;  /* 0x00000000ff1d7431 */ /* 0x000fe200000001ff */
[----:B------:R-:W-:Y:S01]  /*0210*/  MOV R26, RZ ;  /* 0x000000ff001a7202 */ /* 0x000fe20000000f00 */
[----:B-1----:R-:W-:Y:S01]  /*0220*/  IMAD.WIDE R8, R6, 0x4, R24 ;  /* 0x0000000406087825 */ /* 0x002fe200078e0218 */
[-C--:B------:R-:W-:Y:S02]  /*0230*/  ISETP.GE.AND P0, PT, R7, R0.reuse, PT ;  /* 0x000000000700720c */ /* 0x080fe40003f06270 */
[-C--:B------:R-:W-:Y:S02]  /*0240*/  ISETP.GE.AND P1, PT, R5, R0.reuse, PT ;  /* 0x000000000500720c */ /* 0x080fe40003f26270 */
[----:B------:R-:W-:Y:S02]  /*0250*/  ISETP.GE.U32.OR P0, PT, R3, R0, P0 ;  /* 0x000000000300720c */ /* 0x000fe40000706470 */
[----:B------:R-:W-:-:S11]  /*0260*/  ISETP.GE.OR P1, PT, R23, R18, P1 ;  /* 0x000000121700720c */ /* 0x000fd60000f26670 */
[----:B------:R-:W0:Y:S02]  /*0270*/  @!P0 LDC.64 R10, c[0x0][0x388] ;  /* 0x0000e200ff0a8b82 */ /* 0x000e240000000a00 */
[----:B------:R-:W2:Y:S01]  /*0280*/  @!P1 LDG.E R29, desc[UR8][R8.64] ;  /* 0x00000008081d9981 */ /* 0x000ea2000c1e1900 */
[----:B0-----:R-:W-:-:S05]  /*0290*/  @!P0 IMAD.WIDE.U32 R10, R17, 0x4, R10 ;  /* 0x00000004110a8825 */ /* 0x001fca00078e000a */
[----:B------:R-:W3:Y:S01]  /*02a0*/  @!P0 LDG.E R26, desc[UR8][R10.64] ;  /* 0x000000080a1a8981 */ /* 0x000ee2000c1e1900 */
[----:B------:R-:W-:-:S05]  /*02b0*/  VIADD R16, R16, 0x1 ;  /* 0x0000000110107836 */ /* 0x000fca0000000000 */
[----:B------:R-:W-:Y:S02]  /*02c0*/  ISETP.NE.AND P0, PT, R16, RZ, PT ;  /* 0x000000ff1000720c */ /* 0x000fe40003f05270 */
[----:B------:R-:W-:Y:S02]  /*02d0*/  IADD3 R6, PT, PT, R6, 0x10, RZ ;  /* 0x0000001006067810 */ /* 0x000fe40007ffe0ff */
[----:B------:R-:W-:Y:S02]  /*02e0*/  IADD3 R7, PT, PT, R7, 0x10, RZ ;  /* 0x0000001007077810 */ /* 0x000fe40007ffe0ff */
[----:B------:R-:W-:Y:S02]  /*02f0*/  IADD3 R5, PT, PT, R5, 0x10, RZ ;  /* 0x0000001005057810 */ /* 0x000fe40007ffe0ff */
[----:B------:R-:W-:Y:S01]  /*0300*/  LEA R17, R0, R17, 0x4 ;  /* 0x0000001100117211 */ /* 0x000fe200078e20ff */
[----:B--2---:R-:W-:Y:S04]  /*0310*/  STS [R20], R29 ;  /* 0x0000001d14007388 */ /* 0x004fe80000000800 */
[----:B---3--:R-:W-:Y:S01]  /*0320*/  STS [R21], R26 ;  /* 0x0000001a15007388 */ /* 0x008fe20000000800 */
[----:B------:R-:W-:Y:S06]  /*0330*/  BAR.SYNC.DEFER_BLOCKING 0x0 ;  /* 0x0000000000007b1d */ /* 0x000fec0000010000 */
[----:B------:R-:W-:Y:S04]  /*0340*/  LDS R28, [R4] ;  /* 0x00000000041c7984 */ /* 0x000fe80000000800 */
[----:B------:R-:W0:Y:S04]  /*0350*/  LDS.128 R12, [R2] ;  /* 0x00000000020c7984 */ /* 0x000e280000000c00 */
[----:B------:R-:W1:Y:S04]  /*0360*/  LDS R9, [R4+0x40] ;  /* 0x0000400004097984 */ /* 0x000e680000000800 */
[----:B------:R-:W2:Y:S04]  /*0370*/  LDS R8, [R4+0x80] ;  /* 0x0000800004087984 */ /* 0x000ea80000000800 */
[----:B------:R-:W3:Y:S01]  /*0380*/  LDS R22, [R4+0xc0] ;  /* 0x0000c00004167984 */ /* 0x000ee20000000800 */
[----:B0-----:R-:W-:-:S03]  /*0390*/  FFMA R12, R12, R28, R27 ;  /* 0x0000001c0c0c7223 */ /* 0x001fc6000000001b */
[----:B------:R-:W-:Y:S01]  /*03a0*/  LDS R27, [R4+0x180] ;  /* 0x00018000041b7984 */ /* 0x000fe20000000800 */
[----:B-1----:R-:W-:-:S03]  /*03b0*/  FFMA R9, R9, R13, R12 ;  /* 0x0000000d09097223 */ /* 0x002fc6000000000c */
[----:B------:R-:W-:Y:S01]  /*03c0*/  LDS R13, [R4+0x100] ;  /* 0x00010000040d7984 */ /* 0x000fe20000000800 */
[----:B--2---:R-:W-:-:S03]  /*03d0*/  FFMA R29, R8, R14, R9 ;  /* 0x0000000e081d7223 */ /* 0x004fc60000000009 */
[----:B------:R-:W0:Y:S04]  /*03e0*/  LDS.128 R8, [R2+0x10] ;  /* 0x0000100002087984 */ /* 0x000e280000000c00 */
[----:B------:R-:W1:Y:S01]  /*03f0*/  LDS R12, [R4+0x140] ;  /* 0x00014000040c7984 */ /* 0x000e620000000800 */
[----:B---3--:R-:W-:-:S03]  /*0400*/  FFMA R15, R22, R15, R29 ;  /* 0x0000000f160f7223 */ /* 0x008fc6000000001d */
[----:B------:R-:W2:Y:S04]  /*0410*/  LDS R22, [R4+0x1c0] ;  /* 0x0001c00004167984 */ /* 0x000ea80000000800 */
[----:B------:R-:W-:Y:S01]  /*0420*/  LDS R29, [R4+0x240] ;  /* 0x00024000041d7984 */ /* 0x000fe20000000800 */
[----:B0-----:R-:W-:-:S04]  /*0430*/  FFMA R8, R8, R13, R15 ;  /* 0x0000000d08087223 */ /* 0x001fc8000000000f */
[----:B-1----:R-:W-:Y:S02]  /*0440*/  FFMA R8, R12, R9, R8 ;  /* 0x000000090c087223 */ /* 0x002fe40000000008 */
[----:B------:R-:W-:Y:S04]  /*0450*/  LDS R9, [R4+0x200] ;  /* 0x0002000004097984 */ /* 0x000fe80000000800 */
[----:B------:R-:W0:Y:S01]  /*0460*/  LDS.128 R12, [R2+0x20] ;  /* 0x00002000020c7984 */ /* 0x000e220000000c00 */
[----:B------:R-:W-:-:S04]  /*0470*/  FFMA R27, R27, R10, R8 ;  /* 0x0000000a1b1b7223 */ /* 0x000fc80000000008 */
[----:B--2---:R-:W-:Y:S02]  /*0480*/  FFMA R11, R22, R11, R27 ;  /* 0x0000000b160b7223 */ /* 0x004fe4000000001b */
[----:B------:R-:W1:Y:S04]  /*0490*/  LDS R27, [R4+0x280] ;  /* 0x00028000041b7984 */ /* 0x000e680000000800 */
[----:B------:R-:W2:Y:S01]  /*04a0*/  LDS R22, [R4+0x2c0] ;  /* 0x0002c00004167984 */ /* 0x000ea20000000800 */
[----:B0-----:R-:W-:-:S03]  /*04b0*/  FFMA R12, R12, R9, R11 ;  /* 0x000000090c0c7223 */ /* 0x001fc6000000000b */
[----:B------:R-:W-:Y:S01]  /*04c0*/  LDS.128 R8, [R2+0x30] ;  /* 0x0000300002087984 */ /* 0x000fe20000000c00 */
[----:B------:R-:W-:-:S03]  /*04d0*/  FFMA R12, R29, R13, R12 ;  /* 0x0000000d1d0c7223 */ /* 0x000fc6000000000c */
[----:B------:R-:W0:Y:S01]  /*04e0*/  LDS R13, [R4+0x300] ;  /* 0x00030000040d7984 */ /* 0x000e220000000800 */
[----:B-1----:R-:W-:-:S03]  /*04f0*/  FFMA R27, R27, R14, R12 ;  /* 0x0000000e1b1b7223 */ /* 0x002fc6000000000c */
[----:B------:R-:W1:Y:S04]  /*0500*/  LDS R29, [R4+0x340] ;  /* 0x00034000041d7984 */ /* 0x000e680000000800 */
[----:B------:R-:W3:Y:S01]  /*0510*/  LDS R12, [R4+0x380] ;  /* 0x00038000040c7984 */ /* 0x000ee20000000800 */
[----:B--2---:R-:W-:-:S03]  /*0520*/  FFMA R15, R22, R15, R27 ;  /* 0x0000000f160f7223 */ /* 0x004fc6000000001b */
[----:B------:R-:W2:Y:S01]  /*0530*/  LDS R27, [R4+0x3c0] ;  /* 0x0003c000041b7984 */ /* 0x000ea20000000800 */
[----:B0-----:R-:W-:-:S04]  /*0540*/  FFMA R8, R8, R13, R15 ;  /* 0x0000000d08087223 */ /* 0x001fc8000000000f */
[----:B-1----:R-:W-:-:S04]  /*0550*/  FFMA R9, R29, R9, R8 ;  /* 0x000000091d097223 */ /* 0x002fc80000000008 */
[----:B---3--:R-:W-:-:S04]  /*0560*/  FFMA R10, R12, R10, R9 ;  /* 0x0000000a0c0a7223 */ /* 0x008fc80000000009 */
[----:B--2---:R-:W-:Y:S01]  /*0570*/  FFMA R27, R27, R11, R10 ;  /* 0x0000000b1b1b7223 */ /* 0x004fe2000000000a */
[----:B------:R-:W-:Y:S06]  /*0580*/  BAR.SYNC.DEFER_BLOCKING 0x0 ;  /* 0x0000000000007b1d */ /* 0x000fec0000010000 */
[----:B------:R-:W-:Y:S05]  /*0590*/  @P0 BRA `(.L_x_1) ;  /* 0xfffffffc00140947 */ /* 0x000fea000383ffff */
.L_x_0:
[----:B------:R-:W0:Y:S01]  /*05a0*/  LDCU UR4, c[0x0][0x398] ;  /* 0x00007300ff0477ac */ /* 0x000e220008000800 */
[----:B------:R-:W-:-:S04]  /*05b0*/  ISETP.GE.AND P0, PT, R3, R0, PT ;  /* 0x000000000300720c */ /* 0x000fc80003f06270 */
[----:B0-----:R-:W-:-:S13]  /*05c0*/  ISETP.GE.OR P0, PT, R23, UR4, P0 ;  /* 0x0000000417007c0c */ /* 0x001fda0008706670 */
[----:B------:R-:W-:Y:S05]  /*05d0*/  @P0 EXIT ;  /* 0x000000000000094d */ /* 0x000fea0003800000 */
[----:B------:R-:W0:Y:S01]  /*05e0*/  LDC.64 R4, c[0x0][0x390] ;  /* 0x0000e400ff047b82 */ /* 0x000e220000000a00 */
[----:B------:R-:W-:-:S04]  /*05f0*/  IMAD R3, R23, R0, R3 ;  /* 0x0000000017037224 */ /* 0x000fc800078e0203 */
[----:B0-----:R-:W-:-:S05]  /*0600*/  IMAD.WIDE.U32 R2, R3, 0x4, R4 ;  /* 0x0000000403027825 */ /* 0x001fca00078e0004 */
[----:B------:R-:W-:Y:S01]  /*0610*/  STG.E desc[UR8][R2.64], R27 ;  /* 0x0000001b02007986 */ /* 0x000fe2000c101908 */
[----:B------:R-:W-:Y:S05]  /*0620*/  EXIT ;  /* 0x000000000000794d */ /* 0x000fea0003800000 */
.L_x_2:
[----:B------:R-:W-:-:S00]  /*0630*/  BRA `(.L_x_2) ;  /* 0xfffffffc00fc7947 */ /* 0x000fc0000383ffff */
[----:B------:R-:W-:-:S00]  /*0640*/  NOP ;  /* 0x0000000000007918 */ /* 0x000fc00000000000 */
        /* <DEDUP_REMOVED lines=11> */
.L_x_3:


//--------------------- .nv.shared._Z15matrix_multiplyPfS_S_ii --------------------------
	.section	.nv.shared._Z15matrix_multiplyPfS_S_ii,"aw",@nobits
	.sectionflags	@""
	.align	4
.nv.shared._Z15matrix_multiplyPfS_S_ii:
	.zero		3072


//--------------------- .nv.shared.reserved.0     --------------------------
	.section	.nv.shared.reserved.0,"aw",@nobits
	.weak		__nv_reservedSMEM_offset_0_alias
	.size		__nv_reservedSMEM_offset_0_alias, 0, 64
	.other		__nv_reservedSMEM_offset_0_alias,@"STO_CUDA_RESERVED_SHARED STV_DEFAULT"
__nv_reservedSMEM_offset_0_alias:
	.zero		0
	.zero		64


//--------------------- .nv.constant0._Z15matrix_multiplyPfS_S_ii --------------------------
	.section	.nv.constant0._Z15matrix_multiplyPfS_S_ii,"a",@progbits
	.sectionflags	@""
	.align	4
.nv.constant0._Z15matrix_multiplyPfS_S_ii:
	.zero		928


//--------------------- SYMBOLS --------------------------

	.type		.nv.reservedSmem.offset0,@object
	.size		.nv.reservedSmem.offset0,0x4
	.type		.nv.reservedSmem.cap,@object
	.size		.nv.reservedSmem.cap,0x4
